	.headerflags	@"EF_CUDA_TEXMODE_UNIFIED EF_CUDA_64BIT_ADDRESS EF_CUDA_ACCELERATORS EF_CUDA_SM90 EF_CUDA_VIRTUAL_SM(EF_CUDA_SM90)"
	.elftype	@"ET_EXEC"


//--------------------- .nv.info                  --------------------------
	.section	.nv.info,"",@"SHT_CUDA_INFO"
	.align	4


	//----- nvinfo : EIATTR_REGCOUNT
	.align		4
        /*0000*/ 	.byte	0x04, 0x2f
        /*0002*/ 	.short	(.L_2 - .L_1)
	.align		4
.L_1:
        /*0004*/ 	.word	index@(triton_poi_fused_add_native_group_norm_relu_23)
        /*0008*/ 	.word	0x00000016


	//----- nvinfo : EIATTR_MIN_STACK_SIZE
	.align		4
.L_2:
        /*000c*/ 	.byte	0x04, 0x12
        /*000e*/ 	.short	(.L_4 - .L_3)
	.align		4
.L_3:
        /*0010*/ 	.word	index@(triton_poi_fused_add_native_group_norm_relu_23)
        /*0014*/ 	.word	0x00000000


	//----- nvinfo : EIATTR_FRAME_SIZE
	.align		4
.L_4:
        /*0018*/ 	.byte	0x04, 0x11
        /*001a*/ 	.short	(.L_6 - .L_5)
	.align		4
.L_5:
        /*001c*/ 	.word	index@(triton_poi_fused_add_native_group_norm_relu_23)
        /*0020*/ 	.word	0x00000000


	//----- nvinfo : EIATTR_MIN_STACK_SIZE
	.align		4
.L_6:
        /*0024*/ 	.byte	0x04, 0x12
        /*0026*/ 	.short	(.L_8 - .L_7)
	.align		4
.L_7:
        /*0028*/ 	.word	index@(triton_poi_fused_add_native_group_norm_relu_23)
        /*002c*/ 	.word	0x00000000
.L_8:


//--------------------- .nv.info.triton_poi_fused_add_native_group_norm_relu_23 --------------------------
	.section	.nv.info.triton_poi_fused_add_native_group_norm_relu_23,"",@"SHT_CUDA_INFO"
	.sectionflags	@""
	.align	4


	//----- nvinfo : EIATTR_CUDA_API_VERSION
	.align		4
        /*0000*/ 	.byte	0x04, 0x37
        /*0002*/ 	.short	(.L_10 - .L_9)
.L_9:
        /*0004*/ 	.word	0x0000007c


	//----- nvinfo : EIATTR_KPARAM_INFO
	.align		4
.L_10:
        /*0008*/ 	.byte	0x04, 0x17
        /*000a*/ 	.short	(.L_12 - .L_11)
.L_11:
        /*000c*/ 	.word	0x00000000
        /*0010*/ 	.short	0x0007
        /*0012*/ 	.short	0x0038
        /*0014*/ 	.byte	0x00, 0xf0, 0x11, 0x00


	//----- nvinfo : EIATTR_KPARAM_INFO
	.align		4
.L_12:
        /*0018*/ 	.byte	0x04, 0x17
        /*001a*/ 	.short	(.L_14 - .L_13)
.L_13:
        /*001c*/ 	.word	0x00000000
        /*0020*/ 	.short	0x0006
        /*0022*/ 	.short	0x0030
        /*0024*/ 	.byte	0x00, 0xf4, 0x21, 0x00


	//----- nvinfo : EIATTR_KPARAM_INFO
	.align		4
.L_14:
        /*0028*/ 	.byte	0x04, 0x17
        /*002a*/ 	.short	(.L_16 - .L_15)
.L_15:
        /*002c*/ 	.word	0x00000000
        /*0030*/ 	.short	0x0005
        /*0032*/ 	.short	0x0028
        /*0034*/ 	.byte	0x00, 0xf4, 0x21, 0x00


	//----- nvinfo : EIATTR_KPARAM_INFO
	.align		4
.L_16:
        /*0038*/ 	.byte	0x04, 0x17
        /*003a*/ 	.short	(.L_18 - .L_17)
.L_17:
        /*003c*/ 	.word	0x00000000
        /*0040*/ 	.short	0x0004
        /*0042*/ 	.short	0x0020
        /*0044*/ 	.byte	0x00, 0xf4, 0x21, 0x00


	//----- nvinfo : EIATTR_KPARAM_INFO
	.align		4
.L_18:
        /*0048*/ 	.byte	0x04, 0x17
        /*004a*/ 	.short	(.L_20 - .L_19)
.L_19:
        /*004c*/ 	.word	0x00000000
        /*0050*/ 	.short	0x0003
        /*0052*/ 	.short	0x0018
        /*0054*/ 	.byte	0x00, 0xf4, 0x21, 0x00


	//----- nvinfo : EIATTR_KPARAM_INFO
	.align		4
.L_20:
        /*0058*/ 	.byte	0x04, 0x17
        /*005a*/ 	.short	(.L_22 - .L_21)
.L_21:
        /*005c*/ 	.word	0x00000000
        /*0060*/ 	.short	0x0002
        /*0062*/ 	.short	0x0010
        /*0064*/ 	.byte	0x00, 0xf4, 0x21, 0x00


	//----- nvinfo : EIATTR_KPARAM_INFO
	.align		4
.L_22:
        /*0068*/ 	.byte	0x04, 0x17
        /*006a*/ 	.short	(.L_24 - .L_23)
.L_23:
        /*006c*/ 	.word	0x00000000
        /*0070*/ 	.short	0x0001
        /*0072*/ 	.short	0x0008
        /*0074*/ 	.byte	0x00, 0xf4, 0x21, 0x00


	//----- nvinfo : EIATTR_KPARAM_INFO
	.align		4
.L_24:
        /*0078*/ 	.byte	0x04, 0x17
        /*007a*/ 	.short	(.L_26 - .L_25)
.L_25:
        /*007c*/ 	.word	0x00000000
        /*0080*/ 	.short	0x0000
        /*0082*/ 	.short	0x0000
        /*0084*/ 	.byte	0x00, 0xf4, 0x21, 0x00


	//----- nvinfo : EIATTR_SPARSE_MMA_MASK
	.align		4
.L_26:
        /*0088*/ 	.byte	0x03, 0x50
        /*008a*/ 	.short	0x0000


	//----- nvinfo : EIATTR_MAXREG_COUNT
	.align		4
        /*008c*/ 	.byte	0x03, 0x1b
        /*008e*/ 	.short	0x00ff


	//----- nvinfo : EIATTR_EXIT_INSTR_OFFSETS
	.align		4
        /*0090*/ 	.byte	0x04, 0x1c
        /*0092*/ 	.short	(.L_28 - .L_27)


	//   ....[0]....
.L_27:
        /*0094*/ 	.word	0x000003a0


	//----- nvinfo : EIATTR_REQNTID
	.align		4
.L_28:
        /*0098*/ 	.byte	0x04, 0x10
        /*009a*/ 	.short	(.L_30 - .L_29)
.L_29:
        /*009c*/ 	.word	0x00000100
        /*00a0*/ 	.word	0x00000001
        /*00a4*/ 	.word	0x00000001


	//----- nvinfo : EIATTR_CBANK_PARAM_SIZE
	.align		4
.L_30:
        /*00a8*/ 	.byte	0x03, 0x19
        /*00aa*/ 	.short	0x003c


	//----- nvinfo : EIATTR_PARAM_CBANK
	.align		4
        /*00ac*/ 	.byte	0x04, 0x0a
        /*00ae*/ 	.short	(.L_32 - .L_31)
	.align		4
.L_31:
        /*00b0*/ 	.word	index@(.nv.constant0.triton_poi_fused_add_native_group_norm_relu_23)
        /*00b4*/ 	.short	0x0210
        /*00b6*/ 	.short	0x003c


	//----- nvinfo : EIATTR_SW_WAR
	.align		4
.L_32:
        /*00b8*/ 	.byte	0x04, 0x36
        /*00ba*/ 	.short	(.L_34 - .L_33)
.L_33:
        /*00bc*/ 	.word	0x00000008
.L_34:


//--------------------- .nv.callgraph             --------------------------
	.section	.nv.callgraph,"",@"SHT_CUDA_CALLGRAPH"
	.align	4
	.sectionentsize	8
	.align		4
        /*0000*/ 	.word	0x00000000
	.align		4
        /*0004*/ 	.word	0xffffffff
	.align		4
        /*0008*/ 	.word	0x00000000
	.align		4
        /*000c*/ 	.word	0xfffffffe
	.align		4
        /*0010*/ 	.word	0x00000000
	.align		4
        /*0014*/ 	.word	0xfffffffd
	.align		4
        /*0018*/ 	.word	0x00000000
	.align		4
        /*001c*/ 	.word	0xfffffffc


//--------------------- .nv.constant4             --------------------------
	.section	.nv.constant4,"a",@progbits
	.align	8
	.align		8
.nv.constant4:
        /*0000*/ 	.dword	_$_str


//--------------------- .text.triton_poi_fused_add_native_group_norm_relu_23 --------------------------
	.section	.text.triton_poi_fused_add_native_group_norm_relu_23,"ax",@progbits
	.align	128
        .global         triton_poi_fused_add_native_group_norm_relu_23
        .type           triton_poi_fused_add_native_group_norm_relu_23,@function
        .size           triton_poi_fused_add_native_group_norm_relu_23,(.L_x_1 - triton_poi_fused_add_native_group_norm_relu_23)
        .other          triton_poi_fused_add_native_group_norm_relu_23,@"STO_CUDA_ENTRY STV_DEFAULT"
triton_poi_fused_add_native_group_norm_relu_23:
.text.triton_poi_fused_add_native_group_norm_relu_23:
[----:B------:R-:W-:Y:S01]  /*0000*/  LDC R1, c[0x0][0x28] ;  /* 0x00000a00ff017b82 */ /* 0x000fe20000000800 */
[----:B------:R-:W1:Y:S07]  /*0010*/  S2R R0, SR_TID.X ;  /* 0x0000000000007919 */ /* 0x000e6e0000002100 */
[----:B------:R-:W2:Y:S01]  /*0020*/  LDC.64 R6, c[0x0][0x220] ;  /* 0x00008800ff067b82 */ /* 0x000ea20000000a00 */
[----:B------:R-:W-:Y:S01]  /*0030*/  ULDC.64 UR4, c[0x0][0x208] ;  /* 0x0000820000047ab9 */ /* 0x000fe20000000a00 */
[----:B------:R-:W3:Y:S06]  /*0040*/  S2R R5, SR_CTAID.X ;  /* 0x0000000000057919 */ /* 0x000eec0000002500 */
[----:B------:R-:W4:Y:S08]  /*0050*/  LDC.64 R12, c[0x0][0x218] ;  /* 0x00008600ff0c7b82 */ /* 0x000f300000000a00 */
[----:B------:R-:W5:Y:S08]  /*0060*/  LDC.64 R8, c[0x0][0x210] ;  /* 0x00008400ff087b82 */ /* 0x000f700000000a00 */
[----:B------:R-:W2:Y:S01]  /*0070*/  LDC.64 R10, c[0x0][0x228] ;  /* 0x00008a00ff0a7b82 */ /* 0x000ea20000000a00 */
[----:B-1----:R-:W-:Y:S01]  /*0080*/  IMAD.SHL.U32 R0, R0, 0x2, RZ ;  /* 0x0000000200007824 */ /* 0x002fe200078e00ff */
[----:B---3--:R-:W-:-:S04]  /*0090*/  SHF.R.S32.HI R3, RZ, 0x16, R5 ;  /* 0x00000016ff037819 */ /* 0x008fc80000011405 */
[----:B------:R-:W-:Y:S02]  /*00a0*/  LOP3.LUT R0, R0, 0x1fe, RZ, 0xc0, !PT ;  /* 0x000001fe00007812 */ /* 0x000fe400078ec0ff */
[----:B------:R-:W-:Y:S02]  /*00b0*/  SGXT R3, R3, 0x1 ;  /* 0x000000010303781a */ /* 0x000fe40000000200 */
[----:B------:R-:W-:-:S04]  /*00c0*/  LEA R0, R5, R0, 0x9 ;  /* 0x0000000005007211 */ /* 0x000fc800078e48ff */
[CC--:B------:R-:W-:Y:S02]  /*00d0*/  LEA.HI R2, R3.reuse, R0.reuse, RZ, 0x9 ;  /* 0x0000000003027211 */ /* 0x0c0fe400078f48ff */
[----:B------:R-:W-:Y:S02]  /*00e0*/  LEA.HI R3, R3, R0, RZ, 0x11 ;  /* 0x0000000003037211 */ /* 0x000fe400078f88ff */
[----:B------:R-:W-:Y:S02]  /*00f0*/  LOP3.LUT R5, R2, 0xfffffe00, RZ, 0xc0, !PT ;  /* 0xfffffe0002057812 */ /* 0x000fe400078ec0ff */
[----:B------:R-:W-:-:S03]  /*0100*/  SHF.R.S32.HI R3, RZ, 0x11, R3 ;  /* 0x00000011ff037819 */ /* 0x000fc60000011403 */
[----:B------:R-:W-:-:S05]  /*0110*/  IMAD.IADD R5, R0, 0x1, -R5 ;  /* 0x0000000100057824 */ /* 0x000fca00078e0a05 */
[----:B------:R-:W-:-:S04]  /*0120*/  PRMT R2, R5, 0x9910, RZ ;  /* 0x0000991005027816 */ /* 0x000fc800000000ff */
[----:B------:R-:W-:-:S04]  /*0130*/  SHF.R.S32.HI R2, RZ, 0xf, R2 ;  /* 0x0000000fff027819 */ /* 0x000fc80000011402 */
[----:B------:R-:W-:-:S04]  /*0140*/  LOP3.LUT R2, R2, 0xffff, RZ, 0xc0, !PT ;  /* 0x0000ffff02027812 */ /* 0x000fc800078ec0ff */
[----:B------:R-:W-:-:S04]  /*0150*/  LEA.HI R2, R2, R5, RZ, 0x15 ;  /* 0x0000000502027211 */ /* 0x000fc800078fa8ff */
[----:B------:R-:W-:-:S04]  /*0160*/  PRMT R2, R2, 0x9910, RZ ;  /* 0x0000991002027816 */ /* 0x000fc800000000ff */
[----:B------:R-:W-:-:S04]  /*0170*/  SHF.R.S32.HI R2, RZ, 0x5, R2 ;  /* 0x00000005ff027819 */ /* 0x000fc80000011402 */
[----:B------:R-:W-:-:S04]  /*0180*/  PRMT R2, R2, 0x9910, RZ ;  /* 0x0000991002027816 */ /* 0x000fc800000000ff */
[----:B------:R-:W-:Y:S02]  /*0190*/  LEA R17, R3, R2, 0x4 ;  /* 0x0000000203117211 */ /* 0x000fe400078e20ff */
[----:B------:R-:W1:Y:S03]  /*01a0*/  LDC.64 R2, c[0x0][0x230] ;  /* 0x00008c00ff027b82 */ /* 0x000e660000000a00 */
[----:B--2---:R-:W-:-:S05]  /*01b0*/  IMAD.WIDE R14, R17, 0x4, R6 ;  /* 0x00000004110e7825 */ /* 0x004fca00078e0206 */
[----:B------:R-:W2:Y:S01]  /*01c0*/  LDC.64 R6, c[0x0][0x238] ;  /* 0x00008e00ff067b82 */ /* 0x000ea20000000a00 */
[----:B------:R-:W3:Y:S01]  /*01d0*/  LDG.E.EL R4, desc[UR4][R14.64] ;  /* 0x000000040e047981 */ /* 0x000ee2000c2e1900 */
[----:B----4-:R-:W-:-:S04]  /*01e0*/  IMAD.WIDE R12, R17, 0x4, R12 ;  /* 0x00000004110c7825 */ /* 0x010fc800078e020c */
[----:B-----5:R-:W-:Y:S02]  /*01f0*/  IMAD.WIDE R8, R0, 0x4, R8 ;  /* 0x0000000400087825 */ /* 0x020fe400078e0208 */
[----:B------:R-:W4:Y:S04]  /*0200*/  LDG.E.EL R12, desc[UR4][R12.64] ;  /* 0x000000040c0c7981 */ /* 0x000f28000c2e1900 */
[----:B------:R-:W4:Y:S01]  /*0210*/  LDG.E.64 R8, desc[UR4][R8.64] ;  /* 0x0000000408087981 */ /* 0x000f22000c1e1b00 */
[----:B0-----:R-:W-:-:S04]  /*0220*/  IMAD.WIDE R16, R5, 0x4, R10 ;  /* 0x0000000405107825 */ /* 0x001fc800078e020a */
[----:B-1----:R-:W-:Y:S02]  /*0230*/  IMAD.WIDE R18, R5, 0x4, R2 ;  /* 0x0000000405127825 */ /* 0x002fe400078e0202 */
[----:B------:R-:W5:Y:S02]  /*0240*/  LDG.E.EL.64 R2, desc[UR4][R16.64] ;  /* 0x0000000410027981 */ /* 0x000f64000c2e1b00 */
[----:B--2---:R-:W-:Y:S02]  /*0250*/  IMAD.WIDE R10, R0, 0x4, R6 ;  /* 0x00000004000a7825 */ /* 0x004fe400078e0206 */
[----:B------:R-:W5:Y:S04]  /*0260*/  LDG.E.EL.64 R6, desc[UR4][R18.64] ;  /* 0x0000000412067981 */ /* 0x000f68000c2e1b00 */
[----:B------:R-:W2:Y:S01]  /*0270*/  LDG.E.64 R10, desc[UR4][R10.64] ;  /* 0x000000040a0a7981 */ /* 0x000ea2000c1e1b00 */
[----:B------:R-:W-:-:S04]  /*0280*/  IMAD.MOV.U32 R5, RZ, RZ, 0x39000000 ;  /* 0x39000000ff057424 */ /* 0x000fc800078e00ff */
[----:B---3--:R-:W-:Y:S02]  /*0290*/  FFMA R14, R4, R5, 9.9999997473787516356e-06 ;  /* 0x3727c5ac040e7423 */ /* 0x008fe40000000005 */
[----:B------:R-:W0:Y:S04]  /*02a0*/  LDC.64 R4, c[0x0][0x240] ;  /* 0x00009000ff047b82 */ /* 0x000e280000000a00 */
[----:B------:R-:W1:Y:S01]  /*02b0*/  MUFU.RSQ R14, R14 ;  /* 0x0000000e000e7308 */ /* 0x000e620000001400 */
[--C-:B----4-:R-:W-:Y:S01]  /*02c0*/  FADD R9, R9, -R12.reuse ;  /* 0x8000000c09097221 */ /* 0x110fe20000000000 */
[----:B------:R-:W-:-:S03]  /*02d0*/  FADD R13, R8, -R12 ;  /* 0x8000000c080d7221 */ /* 0x000fc60000000000 */
[C---:B-1----:R-:W-:Y:S01]  /*02e0*/  FMUL R8, R14.reuse, R9 ;  /* 0x000000090e087220 */ /* 0x042fe20000400000 */
[----:B------:R-:W-:-:S03]  /*02f0*/  FMUL R13, R14, R13 ;  /* 0x0000000d0e0d7220 */ /* 0x000fc60000400000 */
[----:B-----5:R-:W-:Y:S01]  /*0300*/  FFMA R8, R3, R8, R7 ;  /* 0x0000000803087223 */ /* 0x020fe20000000007 */
[----:B------:R-:W-:-:S04]  /*0310*/  FFMA R13, R2, R13, R6 ;  /* 0x0000000d020d7223 */ /* 0x000fc80000000006 */
[----:B--2---:R-:W-:Y:S01]  /*0320*/  FSETP.GEU.AND P1, PT, R8, -R11, PT ;  /* 0x8000000b0800720b */ /* 0x004fe20003f2e000 */
[----:B------:R-:W-:Y:S01]  /*0330*/  FADD R8, R11, R8 ;  /* 0x000000080b087221 */ /* 0x000fe20000000000 */
[----:B------:R-:W-:Y:S01]  /*0340*/  FADD R2, R10, R13 ;  /* 0x0000000d0a027221 */ /* 0x000fe20000000000 */
[----:B------:R-:W-:Y:S01]  /*0350*/  FSETP.GEU.AND P0, PT, R13, -R10, PT ;  /* 0x8000000a0d00720b */ /* 0x000fe20003f0e000 */
[----:B0-----:R-:W-:Y:S02]  /*0360*/  IMAD.WIDE R4, R0, 0x4, R4 ;  /* 0x0000000400047825 */ /* 0x001fe400078e0204 */
[----:B------:R-:W-:Y:S02]  /*0370*/  FSEL R3, R8, RZ, P1 ;  /* 0x000000ff08037208 */ /* 0x000fe40000800000 */
[----:B------:R-:W-:-:S05]  /*0380*/  FSEL R2, R2, RZ, P0 ;  /* 0x000000ff02027208 */ /* 0x000fca0000000000 */
[----:B------:R-:W-:Y:S01]  /*0390*/  STG.E.64 desc[UR4][R4.64], R2 ;  /* 0x0000000204007986 */ /* 0x000fe2000c101b04 */
[----:B------:R-:W-:Y:S05]  /*03a0*/  EXIT ;  /* 0x000000000000794d */ /* 0x000fea0003800000 */
.L_x_0:
[----:B------:R-:W-:-:S00]  /*03b0*/  BRA `(.L_x_0) ;  /* 0xfffffffc00fc7947 */ /* 0x000fc0000383ffff */
[----:B------:R-:W-:-:S00]  /*03c0*/  NOP ;  /* 0x0000000000007918 */ /* 0x000fc00000000000 */
        /* <DEDUP_REMOVED lines=11> */
.L_x_1:


//--------------------- .nv.global.init           --------------------------
	.section	.nv.global.init,"aw",@progbits
.nv.global.init:
	.type		_$_str,@object
	.size		_$_str,(.L_0 - _$_str)
_$_str:
        /*0000*/ 	.byte	0x5f, 0x5f, 0x43, 0x55, 0x44, 0x41, 0x5f, 0x46, 0x54, 0x5a, 0x00
.L_0:


//--------------------- .nv.constant0.triton_poi_fused_add_native_group_norm_relu_23 --------------------------
	.section	.nv.constant0.triton_poi_fused_add_native_group_norm_relu_23,"a",@progbits
	.sectionflags	@""
	.align	4
.nv.constant0.triton_poi_fused_add_native_group_norm_relu_23:
	.zero		588
